	.headerflags	@"EF_CUDA_TEXMODE_UNIFIED EF_CUDA_64BIT_ADDRESS EF_CUDA_ACCELERATORS EF_CUDA_SM90 EF_CUDA_VIRTUAL_SM(EF_CUDA_SM90)"
	.elftype	@"ET_EXEC"


//--------------------- .nv.info                  --------------------------
	.section	.nv.info,"",@"SHT_CUDA_INFO"
	.align	4


	//----- nvinfo : EIATTR_REGCOUNT
	.align		4
        /*0000*/ 	.byte	0x04, 0x2f
        /*0002*/ 	.short	(.L_3 - .L_2)
	.align		4
.L_2:
        /*0004*/ 	.word	index@(triton_poi_fused__native_batch_norm_legit_no_training__prelu_kernel_7)
        /*0008*/ 	.word	0x0000001a


	//----- nvinfo : EIATTR_MIN_STACK_SIZE
	.align		4
.L_3:
        /*000c*/ 	.byte	0x04, 0x12
        /*000e*/ 	.short	(.L_5 - .L_4)
	.align		4
.L_4:
        /*0010*/ 	.word	index@(triton_poi_fused__native_batch_norm_legit_no_training__prelu_kernel_7)
        /*0014*/ 	.word	0x00000000


	//----- nvinfo : EIATTR_FRAME_SIZE
	.align		4
.L_5:
        /*0018*/ 	.byte	0x04, 0x11
        /*001a*/ 	.short	(.L_7 - .L_6)
	.align		4
.L_6:
        /*001c*/ 	.word	index@(triton_poi_fused__native_batch_norm_legit_no_training__prelu_kernel_7)
        /*0020*/ 	.word	0x00000000


	//----- nvinfo : EIATTR_MIN_STACK_SIZE
	.align		4
.L_7:
        /*0024*/ 	.byte	0x04, 0x12
        /*0026*/ 	.short	(.L_9 - .L_8)
	.align		4
.L_8:
        /*0028*/ 	.word	index@(triton_poi_fused__native_batch_norm_legit_no_training__prelu_kernel_7)
        /*002c*/ 	.word	0x00000000
.L_9:


//--------------------- .nv.info.triton_poi_fused__native_batch_norm_legit_no_training__prelu_kernel_7 --------------------------
	.section	.nv.info.triton_poi_fused__native_batch_norm_legit_no_training__prelu_kernel_7,"",@"SHT_CUDA_INFO"
	.sectionflags	@""
	.align	4


	//----- nvinfo : EIATTR_CUDA_API_VERSION
	.align		4
        /*0000*/ 	.byte	0x04, 0x37
        /*0002*/ 	.short	(.L_11 - .L_10)
.L_10:
        /*0004*/ 	.word	0x0000007c


	//----- nvinfo : EIATTR_KPARAM_INFO
	.align		4
.L_11:
        /*0008*/ 	.byte	0x04, 0x17
        /*000a*/ 	.short	(.L_13 - .L_12)
.L_12:
        /*000c*/ 	.word	0x00000000
        /*0010*/ 	.short	0x0007
        /*0012*/ 	.short	0x0038
        /*0014*/ 	.byte	0x00, 0xf0, 0x11, 0x00


	//----- nvinfo : EIATTR_KPARAM_INFO
	.align		4
.L_13:
        /*0018*/ 	.byte	0x04, 0x17
        /*001a*/ 	.short	(.L_15 - .L_14)
.L_14:
        /*001c*/ 	.word	0x00000000
        /*0020*/ 	.short	0x0006
        /*0022*/ 	.short	0x0030
        /*0024*/ 	.byte	0x00, 0xf4, 0x21, 0x00


	//----- nvinfo : EIATTR_KPARAM_INFO
	.align		4
.L_15:
        /*0028*/ 	.byte	0x04, 0x17
        /*002a*/ 	.short	(.L_17 - .L_16)
.L_16:
        /*002c*/ 	.word	0x00000000
        /*0030*/ 	.short	0x0005
        /*0032*/ 	.short	0x0028
        /*0034*/ 	.byte	0x00, 0xf4, 0x21, 0x00


	//----- nvinfo : EIATTR_KPARAM_INFO
	.align		4
.L_17:
        /*0038*/ 	.byte	0x04, 0x17
        /*003a*/ 	.short	(.L_19 - .L_18)
.L_18:
        /*003c*/ 	.word	0x00000000
        /*0040*/ 	.short	0x0004
        /*0042*/ 	.short	0x0020
        /*0044*/ 	.byte	0x00, 0xf4, 0x21, 0x00


	//----- nvinfo : EIATTR_KPARAM_INFO
	.align		4
.L_19:
        /*0048*/ 	.byte	0x04, 0x17
        /*004a*/ 	.short	(.L_21 - .L_20)
.L_20:
        /*004c*/ 	.word	0x00000000
        /*0050*/ 	.short	0x0003
        /*0052*/ 	.short	0x0018
        /*0054*/ 	.byte	0x00, 0xf4, 0x21, 0x00


	//----- nvinfo : EIATTR_KPARAM_INFO
	.align		4
.L_21:
        /*0058*/ 	.byte	0x04, 0x17
        /*005a*/ 	.short	(.L_23 - .L_22)
.L_22:
        /*005c*/ 	.word	0x00000000
        /*0060*/ 	.short	0x0002
        /*0062*/ 	.short	0x0010
        /*0064*/ 	.byte	0x00, 0xf4, 0x21, 0x00


	//----- nvinfo : EIATTR_KPARAM_INFO
	.align		4
.L_23:
        /*0068*/ 	.byte	0x04, 0x17
        /*006a*/ 	.short	(.L_25 - .L_24)
.L_24:
        /*006c*/ 	.word	0x00000000
        /*0070*/ 	.short	0x0001
        /*0072*/ 	.short	0x0008
        /*0074*/ 	.byte	0x00, 0xf4, 0x21, 0x00


	//----- nvinfo : EIATTR_KPARAM_INFO
	.align		4
.L_25:
        /*0078*/ 	.byte	0x04, 0x17
        /*007a*/ 	.short	(.L_27 - .L_26)
.L_26:
        /*007c*/ 	.word	0x00000000
        /*0080*/ 	.short	0x0000
        /*0082*/ 	.short	0x0000
        /*0084*/ 	.byte	0x00, 0xf4, 0x21, 0x00


	//----- nvinfo : EIATTR_SPARSE_MMA_MASK
	.align		4
.L_27:
        /*0088*/ 	.byte	0x03, 0x50
        /*008a*/ 	.short	0x0000


	//----- nvinfo : EIATTR_MAXREG_COUNT
	.align		4
        /*008c*/ 	.byte	0x03, 0x1b
        /*008e*/ 	.short	0x00ff


	//----- nvinfo : EIATTR_EXIT_INSTR_OFFSETS
	.align		4
        /*0090*/ 	.byte	0x04, 0x1c
        /*0092*/ 	.short	(.L_29 - .L_28)


	//   ....[0]....
.L_28:
        /*0094*/ 	.word	0x000004e0


	//   ....[1]....
        /*0098*/ 	.word	0x00000500


	//----- nvinfo : EIATTR_REQNTID
	.align		4
.L_29:
        /*009c*/ 	.byte	0x04, 0x10
        /*009e*/ 	.short	(.L_31 - .L_30)
.L_30:
        /*00a0*/ 	.word	0x00000080
        /*00a4*/ 	.word	0x00000001
        /*00a8*/ 	.word	0x00000001


	//----- nvinfo : EIATTR_CBANK_PARAM_SIZE
	.align		4
.L_31:
        /*00ac*/ 	.byte	0x03, 0x19
        /*00ae*/ 	.short	0x003c


	//----- nvinfo : EIATTR_PARAM_CBANK
	.align		4
        /*00b0*/ 	.byte	0x04, 0x0a
        /*00b2*/ 	.short	(.L_33 - .L_32)
	.align		4
.L_32:
        /*00b4*/ 	.word	index@(.nv.constant0.triton_poi_fused__native_batch_norm_legit_no_training__prelu_kernel_7)
        /*00b8*/ 	.short	0x0210
        /*00ba*/ 	.short	0x003c


	//----- nvinfo : EIATTR_SW_WAR
	.align		4
.L_33:
        /*00bc*/ 	.byte	0x04, 0x36
        /*00be*/ 	.short	(.L_35 - .L_34)
.L_34:
        /*00c0*/ 	.word	0x00000008
.L_35:


//--------------------- .nv.callgraph             --------------------------
	.section	.nv.callgraph,"",@"SHT_CUDA_CALLGRAPH"
	.align	4
	.sectionentsize	8
	.align		4
        /*0000*/ 	.word	0x00000000
	.align		4
        /*0004*/ 	.word	0xffffffff
	.align		4
        /*0008*/ 	.word	0x00000000
	.align		4
        /*000c*/ 	.word	0xfffffffe
	.align		4
        /*0010*/ 	.word	0x00000000
	.align		4
        /*0014*/ 	.word	0xfffffffd
	.align		4
        /*0018*/ 	.word	0x00000000
	.align		4
        /*001c*/ 	.word	0xfffffffc


//--------------------- .nv.constant4             --------------------------
	.section	.nv.constant4,"a",@progbits
	.align	8
	.align		8
.nv.constant4:
        /*0000*/ 	.dword	_$_str
	.align		8
        /*0008*/ 	.dword	_$_str_$_2


//--------------------- .text.triton_poi_fused__native_batch_norm_legit_no_training__prelu_kernel_7 --------------------------
	.section	.text.triton_poi_fused__native_batch_norm_legit_no_training__prelu_kernel_7,"ax",@progbits
	.align	128
        .global         triton_poi_fused__native_batch_norm_legit_no_training__prelu_kernel_7
        .type           triton_poi_fused__native_batch_norm_legit_no_training__prelu_kernel_7,@function
        .size           triton_poi_fused__native_batch_norm_legit_no_training__prelu_kernel_7,(.L_x_1 - triton_poi_fused__native_batch_norm_legit_no_training__prelu_kernel_7)
        .other          triton_poi_fused__native_batch_norm_legit_no_training__prelu_kernel_7,@"STO_CUDA_ENTRY STV_DEFAULT"
triton_poi_fused__native_batch_norm_legit_no_training__prelu_kernel_7:
.text.triton_poi_fused__native_batch_norm_legit_no_training__prelu_kernel_7:
[----:B------:R-:W0:Y:S01]  /*0000*/  LDC R1, c[0x0][0x28] ;  /* 0x00000a00ff017b82 */ /* 0x000e220000000800 */
[----:B------:R-:W1:Y:S01]  /*0010*/  S2R R0, SR_TID.X ;  /* 0x0000000000007919 */ /* 0x000e620000002100 */
[----:B------:R-:W-:Y:S01]  /*0020*/  CS2R R10, SRZ ;  /* 0x00000000000a7805 */ /* 0x000fe2000001ff00 */
[----:B------:R-:W-:-:S05]  /*0030*/  ULDC.64 UR4, c[0x0][0x208] ;  /* 0x0000820000047ab9 */ /* 0x000fca0000000a00 */
[----:B------:R-:W2:Y:S01]  /*0040*/  LDC.64 R18, c[0x0][0x218] ;  /* 0x00008600ff127b82 */ /* 0x000ea20000000a00 */
[----:B------:R-:W3:Y:S07]  /*0050*/  S2R R5, SR_CTAID.X ;  /* 0x0000000000057919 */ /* 0x000eee0000002500 */
[----:B------:R-:W4:Y:S08]  /*0060*/  LDC.64 R20, c[0x0][0x220] ;  /* 0x00008800ff147b82 */ /* 0x000f300000000a00 */
[----:B------:R-:W5:Y:S08]  /*0070*/  LDC.64 R6, c[0x0][0x238] ;  /* 0x00008e00ff067b82 */ /* 0x000f700000000a00 */
[----:B------:R-:W2:Y:S01]  /*0080*/  LDC.64 R8, c[0x0][0x230] ;  /* 0x00008c00ff087b82 */ /* 0x000ea20000000a00 */
[----:B-1----:R-:W-:-:S02]  /*0090*/  SHF.L.U32 R0, R0, 0x1, RZ ;  /* 0x0000000100007819 */ /* 0x002fc400000006ff */
[----:B---3--:R-:W-:Y:S02]  /*00a0*/  SHF.R.S32.HI R3, RZ, 0x17, R5 ;  /* 0x00000017ff037819 */ /* 0x008fe40000011405 */
[----:B------:R-:W-:Y:S02]  /*00b0*/  LOP3.LUT R0, R0, 0xfe, RZ, 0xc0, !PT ;  /* 0x000000fe00007812 */ /* 0x000fe400078ec0ff */
[----:B------:R-:W-:Y:S02]  /*00c0*/  SGXT R3, R3, 0x1 ;  /* 0x000000010303781a */ /* 0x000fe40000000200 */
[----:B------:R-:W-:Y:S02]  /*00d0*/  LEA R0, R5, R0, 0x8 ;  /* 0x0000000005007211 */ /* 0x000fe400078e40ff */
[----:B------:R-:W1:Y:S02]  /*00e0*/  LDC.64 R4, c[0x0][0x228] ;  /* 0x00008a00ff047b82 */ /* 0x000e640000000a00 */
[----:B------:R-:W-:-:S02]  /*00f0*/  LEA.HI R3, R3, R0, RZ, 0x8 ;  /* 0x0000000003037211 */ /* 0x000fc400078f40ff */
[----:B------:R-:W-:Y:S02]  /*0100*/  ISETP.GE.AND P0, PT, R0, 0xc00, PT ;  /* 0x00000c000000780c */ /* 0x000fe40003f06270 */
[----:B------:R-:W-:-:S05]  /*0110*/  SHF.R.S32.HI R3, RZ, 0x8, R3 ;  /* 0x00000008ff037819 */ /* 0x000fca0000011403 */
[----:B------:R-:W-:-:S05]  /*0120*/  IMAD.HI R2, R3, 0x55555556, RZ ;  /* 0x5555555603027827 */ /* 0x000fca00078e02ff */
[----:B------:R-:W-:-:S05]  /*0130*/  LEA.HI R2, R2, R2, RZ, 0x1 ;  /* 0x0000000202027211 */ /* 0x000fca00078f08ff */
[----:B------:R-:W-:-:S04]  /*0140*/  IMAD R15, R2, -0x3, R3 ;  /* 0xfffffffd020f7824 */ /* 0x000fc800078e0203 */
[----:B-1----:R-:W-:-:S05]  /*0150*/  IMAD.WIDE R4, R15, 0x4, R4 ;  /* 0x000000040f047825 */ /* 0x002fca00078e0204 */
[----:B------:R-:W3:Y:S04]  /*0160*/  @!P0 LDG.E.EL R10, desc[UR4][R4.64] ;  /* 0x00000004040a8981 */ /* 0x000ee8000c2e1900 */
[----:B------:R1:W3:Y:S01]  /*0170*/  @!P0 LDG.E.EL R11, desc[UR4][R4.64] ;  /* 0x00000004040b8981 */ /* 0x0002e2000c2e1900 */
[----:B------:R-:W-:Y:S02]  /*0180*/  CS2R R2, SRZ ;  /* 0x0000000000027805 */ /* 0x000fe4000001ff00 */
[----:B------:R-:W-:Y:S01]  /*0190*/  CS2R R12, SRZ ;  /* 0x00000000000c7805 */ /* 0x000fe2000001ff00 */
[----:B--2---:R-:W-:Y:S01]  /*01a0*/  IMAD.WIDE R18, R0, 0x4, R18 ;  /* 0x0000000400127825 */ /* 0x004fe200078e0212 */
[----:B------:R-:W-:-:S03]  /*01b0*/  HFMA2.MMA R14, -RZ, RZ, 0, 0 ;  /* 0x00000000ff0e7435 */ /* 0x000fc600000001ff */
[C---:B----4-:R-:W-:Y:S01]  /*01c0*/  IMAD.WIDE R20, R15.reuse, 0x4, R20 ;  /* 0x000000040f147825 */ /* 0x050fe200078e0214 */
[----:B------:R2:W4:Y:S01]  /*01d0*/  @!P0 LDG.E.64 R2, desc[UR4][R18.64] ;  /* 0x0000000412028981 */ /* 0x000522000c1e1b00 */
[----:B-1----:R-:W2:Y:S02]  /*01e0*/  LDC.64 R4, c[0x0][0x240] ;  /* 0x00009000ff047b82 */ /* 0x002ea40000000a00 */
[C---:B-----5:R-:W-:Y:S01]  /*01f0*/  IMAD.WIDE R22, R15.reuse, 0x4, R6 ;  /* 0x000000040f167825 */ /* 0x060fe200078e0206 */
[----:B------:R-:W4:Y:S01]  /*0200*/  @!P0 LDG.E.EL R13, desc[UR4][R20.64] ;  /* 0x00000004140d8981 */ /* 0x000f22000c2e1900 */
[----:B------:R-:W-:Y:S02]  /*0210*/  CS2R R16, SRZ ;  /* 0x0000000000107805 */ /* 0x000fe4000001ff00 */
[----:B------:R-:W-:Y:S01]  /*0220*/  MOV R7, RZ ;  /* 0x000000ff00077202 */ /* 0x000fe20000000f00 */
[----:B------:R-:W5:Y:S01]  /*0230*/  @!P0 LDG.E.EL R12, desc[UR4][R20.64] ;  /* 0x00000004140c8981 */ /* 0x000f62000c2e1900 */
[----:B0-----:R-:W-:-:S03]  /*0240*/  IMAD.WIDE R8, R15, 0x4, R8 ;  /* 0x000000040f087825 */ /* 0x001fc600078e0208 */
[----:B------:R-:W4:Y:S04]  /*0250*/  @!P0 LDG.E.EL R17, desc[UR4][R22.64] ;  /* 0x0000000416118981 */ /* 0x000f28000c2e1900 */
[----:B------:R-:W4:Y:S04]  /*0260*/  @!P0 LDG.E.EL R16, desc[UR4][R8.64] ;  /* 0x0000000408108981 */ /* 0x000f28000c2e1900 */
[----:B------:R0:W4:Y:S04]  /*0270*/  @!P0 LDG.E.EL R14, desc[UR4][R8.64] ;  /* 0x00000004080e8981 */ /* 0x000128000c2e1900 */
[----:B------:R-:W4:Y:S01]  /*0280*/  @!P0 LDG.E.EL R7, desc[UR4][R22.64] ;  /* 0x0000000416078981 */ /* 0x000f22000c2e1900 */
[----:B--2---:R-:W-:Y:S01]  /*0290*/  IMAD.WIDE R18, R15, 0x4, R4 ;  /* 0x000000040f127825 */ /* 0x004fe200078e0204 */
[----:B------:R-:W-:-:S06]  /*02a0*/  CS2R R4, SRZ ;  /* 0x0000000000047805 */ /* 0x000fcc000001ff00 */
[----:B------:R-:W2:Y:S04]  /*02b0*/  @!P0 LDG.E.EL R5, desc[UR4][R18.64] ;  /* 0x0000000412058981 */ /* 0x000ea8000c2e1900 */
[----:B------:R-:W2:Y:S01]  /*02c0*/  @!P0 LDG.E.EL R4, desc[UR4][R18.64] ;  /* 0x0000000412048981 */ /* 0x000ea2000c2e1900 */
[----:B---3--:R-:W-:Y:S01]  /*02d0*/  FADD R10, R10, 9.9999997473787516356e-06 ;  /* 0x3727c5ac0a0a7421 */ /* 0x008fe20000000000 */
[----:B------:R-:W-:-:S03]  /*02e0*/  FADD R11, R11, 9.9999997473787516356e-06 ;  /* 0x3727c5ac0b0b7421 */ /* 0x000fc60000000000 */
[----:B------:R-:W1:Y:S08]  /*02f0*/  MUFU.SQRT R6, R10 ;  /* 0x0000000a00067308 */ /* 0x000e700000002000 */
[----:B0-----:R-:W0:Y:S01]  /*0300*/  MUFU.SQRT R8, R11 ;  /* 0x0000000b00087308 */ /* 0x001e220000002000 */
[C---:B-1----:R-:W-:Y:S02]  /*0310*/  FSETP.GT.AND P1, PT, R6.reuse, 8.50705917302346158658e+37, PT ;  /* 0x7e8000000600780b */ /* 0x042fe40003f24000 */
[----:B------:R-:W-:-:S02]  /*0320*/  FSETP.GEU.AND P3, PT, R6, 1.175494350822287508e-38, PT ;  /* 0x008000000600780b */ /* 0x000fc40003f6e000 */
[C---:B0-----:R-:W-:Y:S02]  /*0330*/  FSETP.GT.AND P2, PT, R8.reuse, 8.50705917302346158658e+37, PT ;  /* 0x7e8000000800780b */ /* 0x041fe40003f44000 */
[----:B------:R-:W-:-:S07]  /*0340*/  FSETP.GEU.AND P4, PT, R8, 1.175494350822287508e-38, PT ;  /* 0x008000000800780b */ /* 0x000fce0003f8e000 */
[----:B------:R-:W-:Y:S01]  /*0350*/  @P1 FMUL R6, R6, 0.25 ;  /* 0x3e80000006061820 */ /* 0x000fe20000400000 */
[----:B------:R-:W-:-:S03]  /*0360*/  HFMA2.MMA R11, -RZ, RZ, 1.625, 0 ;  /* 0x3e800000ff0b7435 */ /* 0x000fc600000001ff */
[----:B------:R-:W-:Y:S01]  /*0370*/  @!P3 FMUL R6, R6, 16777216 ;  /* 0x4b8000000606b820 */ /* 0x000fe20000400000 */
[----:B------:R-:W-:-:S04]  /*0380*/  @P2 FMUL R8, R8, 0.25 ;  /* 0x3e80000008082820 */ /* 0x000fc80000400000 */
[----:B------:R-:W-:Y:S01]  /*0390*/  @!P4 FMUL R8, R8, 16777216 ;  /* 0x4b8000000808c820 */ /* 0x000fe20000400000 */
[----:B------:R-:W0:Y:S01]  /*03a0*/  MUFU.RCP R6, R6 ;  /* 0x0000000600067308 */ /* 0x000e220000001000 */
[----:B------:R-:W-:-:S07]  /*03b0*/  FSEL R9, R11, 1, P1 ;  /* 0x3f8000000b097808 */ /* 0x000fce0000800000 */
[----:B------:R-:W1:Y:S01]  /*03c0*/  MUFU.RCP R8, R8 ;  /* 0x0000000800087308 */ /* 0x000e620000001000 */
[----:B------:R-:W-:Y:S01]  /*03d0*/  FSEL R11, R11, 1, P2 ;  /* 0x3f8000000b0b7808 */ /* 0x000fe20001000000 */
[----:B------:R-:W-:-:S04]  /*03e0*/  @!P3 FMUL R9, R9, 16777216 ;  /* 0x4b8000000909b820 */ /* 0x000fc80000400000 */
[----:B------:R-:W-:Y:S01]  /*03f0*/  @!P4 FMUL R11, R11, 16777216 ;  /* 0x4b8000000b0bc820 */ /* 0x000fe20000400000 */
[----:B----4-:R-:W-:Y:S01]  /*0400*/  FADD R13, -R13, R2 ;  /* 0x000000020d0d7221 */ /* 0x010fe20000000100 */
[----:B-----5:R-:W-:Y:S01]  /*0410*/  FADD R12, -R12, R3 ;  /* 0x000000030c0c7221 */ /* 0x020fe20000000100 */
[----:B0-----:R-:W-:Y:S01]  /*0420*/  FMUL R10, R6, R9 ;  /* 0x00000009060a7220 */ /* 0x001fe20000400000 */
[----:B------:R-:W0:Y:S01]  /*0430*/  LDC.64 R2, c[0x0][0x210] ;  /* 0x00008400ff027b82 */ /* 0x000e220000000a00 */
[----:B-1----:R-:W-:Y:S02]  /*0440*/  FMUL R11, R8, R11 ;  /* 0x0000000b080b7220 */ /* 0x002fe40000400000 */
[----:B------:R-:W-:Y:S02]  /*0450*/  FMUL R10, R13, R10 ;  /* 0x0000000a0d0a7220 */ /* 0x000fe40000400000 */
[----:B------:R-:W-:Y:S02]  /*0460*/  FMUL R12, R12, R11 ;  /* 0x0000000b0c0c7220 */ /* 0x000fe40000400000 */
[----:B------:R-:W-:-:S02]  /*0470*/  FFMA R6, R10, R16, R17 ;  /* 0x000000100a067223 */ /* 0x000fc40000000011 */
[----:B------:R-:W-:-:S03]  /*0480*/  FFMA R7, R12, R14, R7 ;  /* 0x0000000e0c077223 */ /* 0x000fc60000000007 */
[----:B------:R-:W-:Y:S02]  /*0490*/  FSETP.GT.AND P1, PT, R6, RZ, PT ;  /* 0x000000ff0600720b */ /* 0x000fe40003f24000 */
[----:B------:R-:W-:Y:S01]  /*04a0*/  FSETP.GT.AND P2, PT, R7, RZ, PT ;  /* 0x000000ff0700720b */ /* 0x000fe20003f44000 */
[----:B0-----:R-:W-:-:S10]  /*04b0*/  IMAD.WIDE R2, R0, 0x4, R2 ;  /* 0x0000000400027825 */ /* 0x001fd400078e0202 */
[----:B--2---:R-:W-:Y:S02]  /*04c0*/  @!P1 FMUL R6, R6, R5 ;  /* 0x0000000506069220 */ /* 0x004fe40000400000 */
[----:B------:R-:W-:Y:S01]  /*04d0*/  @!P2 FMUL R7, R7, R4 ;  /* 0x000000040707a220 */ /* 0x000fe20000400000 */
[----:B------:R-:W-:Y:S06]  /*04e0*/  @P0 EXIT ;  /* 0x000000000000094d */ /* 0x000fec0003800000 */
[----:B------:R-:W-:Y:S01]  /*04f0*/  STG.E.64 desc[UR4][R2.64], R6 ;  /* 0x0000000602007986 */ /* 0x000fe2000c101b04 */
[----:B------:R-:W-:Y:S05]  /*0500*/  EXIT ;  /* 0x000000000000794d */ /* 0x000fea0003800000 */
.L_x_0:
[----:B------:R-:W-:-:S00]  /*0510*/  BRA `(.L_x_0) ;  /* 0xfffffffc00fc7947 */ /* 0x000fc0000383ffff */
[----:B------:R-:W-:-:S00]  /*0520*/  NOP ;  /* 0x0000000000007918 */ /* 0x000fc00000000000 */
        /* <DEDUP_REMOVED lines=13> */
.L_x_1:


//--------------------- .nv.global.init           --------------------------
	.section	.nv.global.init,"aw",@progbits
.nv.global.init:
	.type		_$_str,@object
	.size		_$_str,(_$_str_$_2 - _$_str)
_$_str:
        /*0000*/ 	.byte	0x5f, 0x5f, 0x43, 0x55, 0x44, 0x41, 0x5f, 0x46, 0x54, 0x5a, 0x00
	.type		_$_str_$_2,@object
	.size		_$_str_$_2,(.L_1 - _$_str_$_2)
_$_str_$_2:
        /*000b*/ 	.byte	0x5f, 0x5f, 0x43, 0x55, 0x44, 0x41, 0x5f, 0x50, 0x52, 0x45, 0x43, 0x5f, 0x53, 0x51, 0x52, 0x54
        /*001b*/ 	.byte	0x00
.L_1:


//--------------------- .nv.constant0.triton_poi_fused__native_batch_norm_legit_no_training__prelu_kernel_7 --------------------------
	.section	.nv.constant0.triton_poi_fused__native_batch_norm_legit_no_training__prelu_kernel_7,"a",@progbits
	.sectionflags	@""
	.align	4
.nv.constant0.triton_poi_fused__native_batch_norm_legit_no_training__prelu_kernel_7:
	.zero		588
